//
// Generated by NVIDIA NVVM Compiler
//
// Compiler Build ID: CL-36424714
// Cuda compilation tools, release 13.0, V13.0.88
// Based on NVVM 20.0.0
//

.version 9.0
.target sm_100
.address_size 64

	// .globl	_Z23gpu_kernel_no_branchingPiS_

.visible .entry _Z23gpu_kernel_no_branchingPiS_(
	.param .u64 .ptr .align 1 _Z23gpu_kernel_no_branchingPiS__param_0,
	.param .u64 .ptr .align 1 _Z23gpu_kernel_no_branchingPiS__param_1
)
{
	.reg .pred 	%p<11>;
	.reg .b32 	%r<52>;
	.reg .b64 	%rd<8>;

	ld.param.u64 	%rd3, [_Z23gpu_kernel_no_branchingPiS__param_0];
	ld.param.u64 	%rd4, [_Z23gpu_kernel_no_branchingPiS__param_1];
	mov.u32 	%r1, %ntid.x;
	shr.u32 	%r2, %r1, 1;
	setp.lt.u32 	%p1, %r1, 2;
	@%p1 bra 	$L__BB0_7;
	cvta.to.global.u64 	%rd5, %rd3;
	cvta.to.global.u64 	%rd6, %rd4;
	mov.u32 	%r20, %ctaid.x;
	mov.u32 	%r21, %tid.x;
	mad.lo.s32 	%r22, %r20, %r1, %r21;
	mul.wide.s32 	%rd7, %r22, 4;
	add.s64 	%rd1, %rd5, %rd7;
	add.s64 	%rd2, %rd6, %rd7;
	add.s32 	%r23, %r2, -1;
	and.b32  	%r3, %r2, 3;
	setp.lt.u32 	%p2, %r23, 3;
	mov.b32 	%r51, 0;
	@%p2 bra 	$L__BB0_4;
	and.b32  	%r51, %r2, 1020;
	ld.global.u32 	%r46, [%rd2];
	mov.b32 	%r47, 0;
$L__BB0_3:
	ld.global.u32 	%r25, [%rd1];
	and.b32  	%r26, %r25, 1;
	setp.eq.b32 	%p3, %r26, 1;
	selp.b32 	%r27, %r47, 0, %p3;
	add.s32 	%r28, %r27, %r46;
	st.global.u32 	[%rd2], %r28;
	ld.global.u32 	%r29, [%rd1];
	and.b32  	%r30, %r29, 1;
	setp.eq.b32 	%p4, %r30, 1;
	add.s32 	%r31, %r47, 1;
	selp.b32 	%r32, %r31, 0, %p4;
	add.s32 	%r33, %r32, %r28;
	st.global.u32 	[%rd2], %r33;
	ld.global.u32 	%r34, [%rd1];
	and.b32  	%r35, %r34, 1;
	setp.eq.b32 	%p5, %r35, 1;
	add.s32 	%r36, %r47, 2;
	selp.b32 	%r37, %r36, 0, %p5;
	add.s32 	%r38, %r37, %r33;
	st.global.u32 	[%rd2], %r38;
	ld.global.u32 	%r39, [%rd1];
	and.b32  	%r40, %r39, 1;
	setp.eq.b32 	%p6, %r40, 1;
	add.s32 	%r41, %r47, 3;
	selp.b32 	%r42, %r41, 0, %p6;
	add.s32 	%r46, %r42, %r38;
	st.global.u32 	[%rd2], %r46;
	add.s32 	%r47, %r47, 4;
	setp.ne.s32 	%p7, %r47, %r51;
	@%p7 bra 	$L__BB0_3;
$L__BB0_4:
	setp.eq.s32 	%p8, %r3, 0;
	@%p8 bra 	$L__BB0_7;
	ld.global.u32 	%r50, [%rd2];
	neg.s32 	%r49, %r3;
$L__BB0_6:
	.pragma "nounroll";
	ld.global.u32 	%r43, [%rd1];
	and.b32  	%r44, %r43, 1;
	setp.eq.b32 	%p9, %r44, 1;
	selp.b32 	%r45, %r51, 0, %p9;
	add.s32 	%r50, %r45, %r50;
	st.global.u32 	[%rd2], %r50;
	add.s32 	%r51, %r51, 1;
	add.s32 	%r49, %r49, 1;
	setp.ne.s32 	%p10, %r49, 0;
	@%p10 bra 	$L__BB0_6;
$L__BB0_7:
	ret;

}
	// .globl	_Z20gpu_kernel_branchingPiS_
.visible .entry _Z20gpu_kernel_branchingPiS_(
	.param .u64 .ptr .align 1 _Z20gpu_kernel_branchingPiS__param_0,
	.param .u64 .ptr .align 1 _Z20gpu_kernel_branchingPiS__param_1
)
{
	.reg .pred 	%p<16>;
	.reg .b32 	%r<54>;
	.reg .b64 	%rd<8>;

	ld.param.u64 	%rd3, [_Z20gpu_kernel_branchingPiS__param_0];
	ld.param.u64 	%rd4, [_Z20gpu_kernel_branchingPiS__param_1];
	mov.u32 	%r1, %tid.x;
	setp.eq.s32 	%p1, %r1, 0;
	@%p1 bra 	$L__BB1_17;
	cvta.to.global.u64 	%rd5, %rd3;
	cvta.to.global.u64 	%rd6, %rd4;
	mov.u32 	%r23, %ntid.x;
	mov.u32 	%r24, %ctaid.x;
	mad.lo.s32 	%r25, %r24, %r23, %r1;
	mul.wide.s32 	%rd7, %r25, 4;
	add.s64 	%rd1, %rd5, %rd7;
	add.s64 	%rd2, %rd6, %rd7;
	and.b32  	%r2, %r1, 3;
	setp.lt.u32 	%p2, %r1, 4;
	mov.b32 	%r53, 0;
	@%p2 bra 	$L__BB1_12;
	and.b32  	%r53, %r1, 1020;
	neg.s32 	%r47, %r53;
	mov.b32 	%r46, 3;
$L__BB1_3:
	ld.global.u32 	%r49, [%rd1];
	and.b32  	%r27, %r49, 1;
	setp.eq.b32 	%p3, %r27, 1;
	not.pred 	%p4, %p3;
	@%p4 bra 	$L__BB1_5;
	ld.global.u32 	%r28, [%rd2];
	add.s32 	%r29, %r46, %r28;
	add.s32 	%r30, %r29, -3;
	st.global.u32 	[%rd2], %r30;
	ld.global.u32 	%r49, [%rd1];
$L__BB1_5:
	and.b32  	%r31, %r49, 1;
	setp.eq.b32 	%p5, %r31, 1;
	not.pred 	%p6, %p5;
	@%p6 bra 	$L__BB1_7;
	ld.global.u32 	%r32, [%rd2];
	add.s32 	%r33, %r46, %r32;
	add.s32 	%r34, %r33, -2;
	st.global.u32 	[%rd2], %r34;
	ld.global.u32 	%r49, [%rd1];
$L__BB1_7:
	and.b32  	%r35, %r49, 1;
	setp.eq.b32 	%p7, %r35, 1;
	not.pred 	%p8, %p7;
	@%p8 bra 	$L__BB1_9;
	ld.global.u32 	%r36, [%rd2];
	add.s32 	%r37, %r46, %r36;
	add.s32 	%r38, %r37, -1;
	st.global.u32 	[%rd2], %r38;
	ld.global.u32 	%r49, [%rd1];
$L__BB1_9:
	and.b32  	%r39, %r49, 1;
	setp.eq.b32 	%p9, %r39, 1;
	not.pred 	%p10, %p9;
	@%p10 bra 	$L__BB1_11;
	ld.global.u32 	%r40, [%rd2];
	add.s32 	%r41, %r46, %r40;
	st.global.u32 	[%rd2], %r41;
$L__BB1_11:
	add.s32 	%r47, %r47, 4;
	add.s32 	%r46, %r46, 4;
	setp.ne.s32 	%p11, %r47, 0;
	@%p11 bra 	$L__BB1_3;
$L__BB1_12:
	setp.eq.s32 	%p12, %r2, 0;
	@%p12 bra 	$L__BB1_17;
	neg.s32 	%r52, %r2;
$L__BB1_14:
	.pragma "nounroll";
	ld.global.u32 	%r42, [%rd1];
	and.b32  	%r43, %r42, 1;
	setp.eq.b32 	%p13, %r43, 1;
	not.pred 	%p14, %p13;
	@%p14 bra 	$L__BB1_16;
	ld.global.u32 	%r44, [%rd2];
	add.s32 	%r45, %r53, %r44;
	st.global.u32 	[%rd2], %r45;
$L__BB1_16:
	add.s32 	%r53, %r53, 1;
	add.s32 	%r52, %r52, 1;
	setp.ne.s32 	%p15, %r52, 0;
	@%p15 bra 	$L__BB1_14;
$L__BB1_17:
	ret;

}


// ===== COMPILED SASS (sm_100) =====

	.target	sm_100

	.elftype	@"ET_EXEC"


//--------------------- .note.nv.tkinfo           --------------------------
	.section	.note.nv.tkinfo,"",@"SHT_NOTE"
	.sectionflags	@"SHF_NOTE_NV_TKINFO"
	.tkinfo
        /*0018*/ 	.word	0x00000002
        /*0030*/ 	.string	""
        /*0030*/ 	.string	"ptxas"
        /*0030*/ 	.string	"Cuda compilation tools, release 13.0, V13.0.88"
        /*0030*/ 	.string	"Build cuda_13.0.r13.0/compiler.36424714_0"
        /*0030*/ 	.string	"-arch sm_100 -m 64 "



//--------------------- .note.nv.cuinfo           --------------------------
	.section	.note.nv.cuinfo,"",@"SHT_NOTE"
	.sectionflags	@"SHF_NOTE_NV_CUINFO"
        /*0018*/ 	.short	0x0002
        /*001a*/ 	.short	0x0064
        /*001c*/ 	.short	0x0082
	.zero		2


//--------------------- .nv.info                  --------------------------
	.section	.nv.info,"",@"SHT_CUDA_INFO"
	.align	4


	//----- nvinfo : EIATTR_REGCOUNT
	.align		4
        /*0000*/ 	.byte	0x04, 0x2f
        /*0002*/ 	.short	(.L_1 - .L_0)
	.align		4
.L_0:
        /*0004*/ 	.word	index@(_Z23gpu_kernel_no_branchingPiS_)
        /*0008*/ 	.word	0x00000010


	//----- nvinfo : EIATTR_FRAME_SIZE
	.align		4
.L_1:
        /*000c*/ 	.byte	0x04, 0x11
        /*000e*/ 	.short	(.L_3 - .L_2)
	.align		4
.L_2:
        /*0010*/ 	.word	index@(_Z23gpu_kernel_no_branchingPiS_)
        /*0014*/ 	.word	0x00000000


	//----- nvinfo : EIATTR_REGCOUNT
	.align		4
.L_3:
        /*0018*/ 	.byte	0x04, 0x2f
        /*001a*/ 	.short	(.L_5 - .L_4)
	.align		4
.L_4:
        /*001c*/ 	.word	index@(_Z20gpu_kernel_branchingPiS_)
        /*0020*/ 	.word	0x0000000e


	//----- nvinfo : EIATTR_FRAME_SIZE
	.align		4
.L_5:
        /*0024*/ 	.byte	0x04, 0x11
        /*0026*/ 	.short	(.L_7 - .L_6)
	.align		4
.L_6:
        /*0028*/ 	.word	index@(_Z20gpu_kernel_branchingPiS_)
        /*002c*/ 	.word	0x00000000


	//----- nvinfo : EIATTR_MIN_STACK_SIZE
	.align		4
.L_7:
        /*0030*/ 	.byte	0x04, 0x12
        /*0032*/ 	.short	(.L_9 - .L_8)
	.align		4
.L_8:
        /*0034*/ 	.word	index@(_Z20gpu_kernel_branchingPiS_)
        /*0038*/ 	.word	0x00000000


	//----- nvinfo : EIATTR_MIN_STACK_SIZE
	.align		4
.L_9:
        /*003c*/ 	.byte	0x04, 0x12
        /*003e*/ 	.short	(.L_11 - .L_10)
	.align		4
.L_10:
        /*0040*/ 	.word	index@(_Z23gpu_kernel_no_branchingPiS_)
        /*0044*/ 	.word	0x00000000
.L_11:


//--------------------- .nv.compat                --------------------------
	.section	.nv.compat,"",@"SHT_CUDA_COMPAT_INFO"
	.align	4
        /*0000*/ 	.byte	0x02, 0x09, 0x00, 0x00, 0x02, 0x02, 0x01, 0x00, 0x02, 0x05, 0x05, 0x00, 0x03, 0x07, 0x01, 0x01
        /*0010*/ 	.byte	0x02, 0x03, 0x00, 0x00, 0x02, 0x06, 0x01, 0x00, 0x04, 0x0b, 0x08, 0x00, 0x09, 0x00, 0x00, 0x00
        /*0020*/ 	.byte	0x00, 0x00, 0x00, 0x00


//--------------------- .nv.info._Z20gpu_kernel_branchingPiS_ --------------------------
	.section	.nv.info._Z20gpu_kernel_branchingPiS_,"",@"SHT_CUDA_INFO"
	.sectionflags	@""
	.align	4


	//----- nvinfo : EIATTR_CUDA_API_VERSION
	.align		4
        /*0000*/ 	.byte	0x04, 0x37
        /*0002*/ 	.short	(.L_13 - .L_12)
.L_12:
        /*0004*/ 	.word	0x00000082


	//----- nvinfo : EIATTR_KPARAM_INFO
	.align		4
.L_13:
        /*0008*/ 	.byte	0x04, 0x17
        /*000a*/ 	.short	(.L_15 - .L_14)
.L_14:
        /*000c*/ 	.word	0x00000000
        /*0010*/ 	.short	0x0001
        /*0012*/ 	.short	0x0008
        /*0014*/ 	.byte	0x00, 0xf5, 0x21, 0x00


	//----- nvinfo : EIATTR_KPARAM_INFO
	.align		4
.L_15:
        /*0018*/ 	.byte	0x04, 0x17
        /*001a*/ 	.short	(.L_17 - .L_16)
.L_16:
        /*001c*/ 	.word	0x00000000
        /*0020*/ 	.short	0x0000
        /*0022*/ 	.short	0x0000
        /*0024*/ 	.byte	0x00, 0xf5, 0x21, 0x00


	//----- nvinfo : EIATTR_SPARSE_MMA_MASK
	.align		4
.L_17:
        /*0028*/ 	.byte	0x03, 0x50
        /*002a*/ 	.short	0x0000


	//----- nvinfo : EIATTR_MAXREG_COUNT
	.align		4
        /*002c*/ 	.byte	0x03, 0x1b
        /*002e*/ 	.short	0x00ff


	//----- nvinfo : EIATTR_MERCURY_ISA_VERSION
	.align		4
        /*0030*/ 	.byte	0x03, 0x5f
        /*0032*/ 	.short	0x0101


	//----- nvinfo : EIATTR_VRC_CTA_INIT_COUNT
	.align		4
        /*0034*/ 	.byte	0x02, 0x4a
	.zero		1
	.zero		1


	//----- nvinfo : EIATTR_EXIT_INSTR_OFFSETS
	.align		4
        /*0038*/ 	.byte	0x04, 0x1c
        /*003a*/ 	.short	(.L_19 - .L_18)


	//   ....[0]....
.L_18:
        /*003c*/ 	.word	0x00000030


	//   ....[1]....
        /*0040*/ 	.word	0x000003b0


	//   ....[2]....
        /*0044*/ 	.word	0x00000470


	//----- nvinfo : EIATTR_CRS_STACK_SIZE
	.align		4
.L_19:
        /*0048*/ 	.byte	0x04, 0x1e
        /*004a*/ 	.short	(.L_21 - .L_20)
.L_20:
        /*004c*/ 	.word	0x00000000


	//----- nvinfo : EIATTR_CBANK_PARAM_SIZE
	.align		4
.L_21:
        /*0050*/ 	.byte	0x03, 0x19
        /*0052*/ 	.short	0x0010


	//----- nvinfo : EIATTR_PARAM_CBANK
	.align		4
        /*0054*/ 	.byte	0x04, 0x0a
        /*0056*/ 	.short	(.L_23 - .L_22)
	.align		4
.L_22:
        /*0058*/ 	.word	index@(.nv.constant0._Z20gpu_kernel_branchingPiS_)
        /*005c*/ 	.short	0x0380
        /*005e*/ 	.short	0x0010


	//----- nvinfo : EIATTR_SW_WAR
	.align		4
.L_23:
        /*0060*/ 	.byte	0x04, 0x36
        /*0062*/ 	.short	(.L_25 - .L_24)
.L_24:
        /*0064*/ 	.word	0x00000008
.L_25:


//--------------------- .nv.info._Z23gpu_kernel_no_branchingPiS_ --------------------------
	.section	.nv.info._Z23gpu_kernel_no_branchingPiS_,"",@"SHT_CUDA_INFO"
	.sectionflags	@""
	.align	4


	//----- nvinfo : EIATTR_CUDA_API_VERSION
	.align		4
        /*0000*/ 	.byte	0x04, 0x37
        /*0002*/ 	.short	(.L_27 - .L_26)
.L_26:
        /*0004*/ 	.word	0x00000082


	//----- nvinfo : EIATTR_KPARAM_INFO
	.align		4
.L_27:
        /*0008*/ 	.byte	0x04, 0x17
        /*000a*/ 	.short	(.L_29 - .L_28)
.L_28:
        /*000c*/ 	.word	0x00000000
        /*0010*/ 	.short	0x0001
        /*0012*/ 	.short	0x0008
        /*0014*/ 	.byte	0x00, 0xf5, 0x21, 0x00


	//----- nvinfo : EIATTR_KPARAM_INFO
	.align		4
.L_29:
        /*0018*/ 	.byte	0x04, 0x17
        /*001a*/ 	.short	(.L_31 - .L_30)
.L_30:
        /*001c*/ 	.word	0x00000000
        /*0020*/ 	.short	0x0000
        /*0022*/ 	.short	0x0000
        /*0024*/ 	.byte	0x00, 0xf5, 0x21, 0x00


	//----- nvinfo : EIATTR_SPARSE_MMA_MASK
	.align		4
.L_31:
        /*0028*/ 	.byte	0x03, 0x50
        /*002a*/ 	.short	0x0000


	//----- nvinfo : EIATTR_MAXREG_COUNT
	.align		4
        /*002c*/ 	.byte	0x03, 0x1b
        /*002e*/ 	.short	0x00ff


	//----- nvinfo : EIATTR_MERCURY_ISA_VERSION
	.align		4
        /*0030*/ 	.byte	0x03, 0x5f
        /*0032*/ 	.short	0x0101


	//----- nvinfo : EIATTR_VRC_CTA_INIT_COUNT
	.align		4
        /*0034*/ 	.byte	0x02, 0x4a
	.zero		1
	.zero		1


	//----- nvinfo : EIATTR_EXIT_INSTR_OFFSETS
	.align		4
        /*0038*/ 	.byte	0x04, 0x1c
        /*003a*/ 	.short	(.L_33 - .L_32)


	//   ....[0]....
.L_32:
        /*003c*/ 	.word	0x00000030


	//   ....[1]....
        /*0040*/ 	.word	0x00000ec0


	//   ....[2]....
        /*0044*/ 	.word	0x00000f90


	//----- nvinfo : EIATTR_CBANK_PARAM_SIZE
	.align		4
.L_33:
        /*0048*/ 	.byte	0x03, 0x19
        /*004a*/ 	.short	0x0010


	//----- nvinfo : EIATTR_PARAM_CBANK
	.align		4
        /*004c*/ 	.byte	0x04, 0x0a
        /*004e*/ 	.short	(.L_35 - .L_34)
	.align		4
.L_34:
        /*0050*/ 	.word	index@(.nv.constant0._Z23gpu_kernel_no_branchingPiS_)
        /*0054*/ 	.short	0x0380
        /*0056*/ 	.short	0x0010


	//----- nvinfo : EIATTR_SW_WAR
	.align		4
.L_35:
        /*0058*/ 	.byte	0x04, 0x36
        /*005a*/ 	.short	(.L_37 - .L_36)
.L_36:
        /*005c*/ 	.word	0x00000008
.L_37:


//--------------------- .nv.callgraph             --------------------------
	.section	.nv.callgraph,"",@"SHT_CUDA_CALLGRAPH"
	.align	4
	.sectionentsize	8
	.align		4
        /*0000*/ 	.word	0x00000000
	.align		4
        /*0004*/ 	.word	0xffffffff
	.align		4
        /*0008*/ 	.word	0x00000000
	.align		4
        /*000c*/ 	.word	0xfffffffe
	.align		4
        /*0010*/ 	.word	0x00000000
	.align		4
        /*0014*/ 	.word	0xfffffffd
	.align		4
        /*0018*/ 	.word	0x00000000
	.align		4
        /*001c*/ 	.word	0xfffffffc


//--------------------- .text._Z20gpu_kernel_branchingPiS_ --------------------------
	.section	.text._Z20gpu_kernel_branchingPiS_,"ax",@progbits
	.align	128
        .global         _Z20gpu_kernel_branchingPiS_
        .type           _Z20gpu_kernel_branchingPiS_,@function
        .size           _Z20gpu_kernel_branchingPiS_,(.L_x_18 - _Z20gpu_kernel_branchingPiS_)
        .other          _Z20gpu_kernel_branchingPiS_,@"STO_CUDA_ENTRY STV_DEFAULT"
_Z20gpu_kernel_branchingPiS_:
.text._Z20gpu_kernel_branchingPiS_:
[----:B------:R-:W-:Y:S01]  /*0000*/  LDC R1, c[0x0][0x37c] ;  /* 0x0000df00ff017b82 */ /* 0x000fe20000000800 */
[----:B------:R-:W0:Y:S02]  /*0010*/  S2R R8, SR_TID.X ;  /* 0x0000000000087919 */ /* 0x000e240000002100 */
[----:B0-----:R-:W-:-:S13]  /*0020*/  ISETP.NE.AND P0, PT, R8, RZ, PT ;  /* 0x000000ff0800720c */ /* 0x001fda0003f05270 */
[----:B------:R-:W-:Y:S05]  /*0030*/  @!P0 EXIT ;  /* 0x000000000000894d */ /* 0x000fea0003800000 */
[----:B------:R-:W0:Y:S01]  /*0040*/  S2R R7, SR_CTAID.X ;  /* 0x0000000000077919 */ /* 0x000e220000002500 */
[----:B------:R-:W1:Y:S01]  /*0050*/  LDC.64 R2, c[0x0][0x380] ;  /* 0x0000e000ff027b82 */ /* 0x000e620000000a00 */
[----:B------:R-:W0:Y:S01]  /*0060*/  LDCU UR6, c[0x0][0x360] ;  /* 0x00006c00ff0677ac */ /* 0x000e220008000800 */
[C---:B------:R-:W-:Y:S01]  /*0070*/  ISETP.GE.U32.AND P0, PT, R8.reuse, 0x4, PT ;  /* 0x000000040800780c */ /* 0x040fe20003f06070 */
[----:B------:R-:W-:Y:S01]  /*0080*/  BSSY.RECONVERGENT B0, `(.L_x_0) ;  /* 0x0000031000007945 */ /* 0x000fe20003800200 */
[----:B------:R-:W-:Y:S01]  /*0090*/  LOP3.LUT R0, R8, 0x3, RZ, 0xc0, !PT ;  /* 0x0000000308007812 */ /* 0x000fe200078ec0ff */
[----:B------:R-:W2:Y:S01]  /*00a0*/  LDCU.64 UR4, c[0x0][0x358] ;  /* 0x00006b00ff0477ac */ /* 0x000ea20008000a00 */
[----:B------:R-:W-:Y:S02]  /*00b0*/  IMAD.MOV.U32 R6, RZ, RZ, RZ ;  /* 0x000000ffff067224 */ /* 0x000fe400078e00ff */
[----:B------:R-:W3:Y:S01]  /*00c0*/  LDC.64 R4, c[0x0][0x388] ;  /* 0x0000e200ff047b82 */ /* 0x000ee20000000a00 */
[----:B0-----:R-:W-:-:S04]  /*00d0*/  IMAD R7, R7, UR6, R8 ;  /* 0x0000000607077c24 */ /* 0x001fc8000f8e0208 */
[----:B-1----:R-:W-:-:S04]  /*00e0*/  IMAD.WIDE R2, R7, 0x4, R2 ;  /* 0x0000000407027825 */ /* 0x002fc800078e0202 */
[----:B---3--:R-:W-:Y:S01]  /*00f0*/  IMAD.WIDE R4, R7, 0x4, R4 ;  /* 0x0000000407047825 */ /* 0x008fe200078e0204 */
[----:B--2---:R-:W-:Y:S06]  /*0100*/  @!P0 BRA `(.L_x_1) ;  /* 0x0000000000a08947 */ /* 0x004fec0003800000 */
[----:B------:R-:W-:Y:S01]  /*0110*/  LOP3.LUT R6, R8, 0x3fc, RZ, 0xc0, !PT ;  /* 0x000003fc08067812 */ /* 0x000fe200078ec0ff */
[----:B------:R-:W-:-:S04]  /*0120*/  IMAD.MOV.U32 R7, RZ, RZ, 0x3 ;  /* 0x00000003ff077424 */ /* 0x000fc800078e00ff */
[----:B------:R-:W-:-:S07]  /*0130*/  IMAD.MOV R10, RZ, RZ, -R6 ;  /* 0x000000ffff0a7224 */ /* 0x000fce00078e0a06 */
.L_x_8:
[----:B--2---:R-:W2:Y:S02]  /*0140*/  LDG.E R9, desc[UR4][R2.64] ;  /* 0x0000000402097981 */ /* 0x004ea4000c1e1900 */
[----:B--2---:R-:W-:-:S04]  /*0150*/  LOP3.LUT R8, R9, 0x1, RZ, 0xc0, !PT ;  /* 0x0000000109087812 */ /* 0x004fc800078ec0ff */
[----:B------:R-:W-:-:S13]  /*0160*/  ISETP.NE.U32.AND P0, PT, R8, 0x1, PT ;  /* 0x000000010800780c */ /* 0x000fda0003f05070 */
[----:B------:R-:W2:Y:S02]  /*0170*/  @!P0 LDG.E R8, desc[UR4][R4.64] ;  /* 0x0000000404088981 */ /* 0x000ea4000c1e1900 */
[----:B012---:R-:W-:-:S05]  /*0180*/  @!P0 IADD3 R11, PT, PT, R7, -0x3, R8 ;  /* 0xfffffffd070b8810 */ /* 0x007fca0007ffe008 */
[----:B------:R0:W-:Y:S04]  /*0190*/  @!P0 STG.E desc[UR4][R4.64], R11 ;  /* 0x0000000b04008986 */ /* 0x0001e8000c101904 */
[----:B------:R-:W2:Y:S01]  /*01a0*/  @!P0 LDG.E R9, desc[UR4][R2.64] ;  /* 0x0000000402098981 */ /* 0x000ea2000c1e1900 */
[----:B------:R-:W-:Y:S01]  /*01b0*/  BSSY.RECONVERGENT B1, `(.L_x_2) ;  /* 0x0000008000017945 */ /* 0x000fe20003800200 */
[----:B--2---:R-:W-:-:S04]  /*01c0*/  LOP3.LUT R8, R9, 0x1, RZ, 0xc0, !PT ;  /* 0x0000000109087812 */ /* 0x004fc800078ec0ff */
[----:B------:R-:W-:-:S13]  /*01d0*/  ISETP.NE.U32.AND P0, PT, R8, 0x1, PT ;  /* 0x000000010800780c */ /* 0x000fda0003f05070 */
[----:B0-----:R-:W-:Y:S05]  /*01e0*/  @P0 BRA `(.L_x_3) ;  /* 0x0000000000100947 */ /* 0x001fea0003800000 */
[----:B------:R-:W2:Y:S02]  /*01f0*/  LDG.E R8, desc[UR4][R4.64] ;  /* 0x0000000404087981 */ /* 0x000ea4000c1e1900 */
[----:B--2---:R-:W-:-:S05]  /*0200*/  IADD3 R11, PT, PT, R7, -0x2, R8 ;  /* 0xfffffffe070b7810 */ /* 0x004fca0007ffe008 */
[----:B------:R0:W-:Y:S04]  /*0210*/  STG.E desc[UR4][R4.64], R11 ;  /* 0x0000000b04007986 */ /* 0x0001e8000c101904 */
[----:B------:R0:W5:Y:S02]  /*0220*/  LDG.E R9, desc[UR4][R2.64] ;  /* 0x0000000402097981 */ /* 0x000164000c1e1900 */
.L_x_3:
[----:B------:R-:W-:Y:S05]  /*0230*/  BSYNC.RECONVERGENT B1 ;  /* 0x0000000000017941 */ /* 0x000fea0003800200 */
.L_x_2:
[----:B-----5:R-:W-:Y:S01]  /*0240*/  LOP3.LUT R8, R9, 0x1, RZ, 0xc0, !PT ;  /* 0x0000000109087812 */ /* 0x020fe200078ec0ff */
[----:B------:R-:W-:Y:S01]  /*0250*/  BSSY.RECONVERGENT B1, `(.L_x_4) ;  /* 0x0000008000017945 */ /* 0x000fe20003800200 */
[----:B------:R-:W-:Y:S02]  /*0260*/  VIADD R10, R10, 0x4 ;  /* 0x000000040a0a7836 */ /* 0x000fe40000000000 */
[----:B------:R-:W-:-:S13]  /*0270*/  ISETP.NE.U32.AND P0, PT, R8, 0x1, PT ;  /* 0x000000010800780c */ /* 0x000fda0003f05070 */
[----:B------:R-:W-:Y:S05]  /*0280*/  @P0 BRA `(.L_x_5) ;  /* 0x0000000000100947 */ /* 0x000fea0003800000 */
[----:B------:R-:W0:Y:S02]  /*0290*/  LDG.E R8, desc[UR4][R4.64] ;  /* 0x0000000404087981 */ /* 0x000e24000c1e1900 */
[----:B0-----:R-:W-:-:S05]  /*02a0*/  IADD3 R11, PT, PT, R7, -0x1, R8 ;  /* 0xffffffff070b7810 */ /* 0x001fca0007ffe008 */
[----:B------:R1:W-:Y:S04]  /*02b0*/  STG.E desc[UR4][R4.64], R11 ;  /* 0x0000000b04007986 */ /* 0x0003e8000c101904 */
[----:B------:R1:W5:Y:S02]  /*02c0*/  LDG.E R9, desc[UR4][R2.64] ;  /* 0x0000000402097981 */ /* 0x000364000c1e1900 */
.L_x_5:
[----:B------:R-:W-:Y:S05]  /*02d0*/  BSYNC.RECONVERGENT B1 ;  /* 0x0000000000017941 */ /* 0x000fea0003800200 */
.L_x_4:
[----:B-----5:R-:W-:Y:S01]  /*02e0*/  LOP3.LUT R9, R9, 0x1, RZ, 0xc0, !PT ;  /* 0x0000000109097812 */ /* 0x020fe200078ec0ff */
[----:B------:R-:W-:Y:S01]  /*02f0*/  BSSY.RECONVERGENT B1, `(.L_x_6) ;  /* 0x0000007000017945 */ /* 0x000fe20003800200 */
[----:B------:R-:W-:Y:S02]  /*0300*/  ISETP.NE.AND P1, PT, R10, RZ, PT ;  /* 0x000000ff0a00720c */ /* 0x000fe40003f25270 */
[----:B------:R-:W-:-:S13]  /*0310*/  ISETP.NE.U32.AND P0, PT, R9, 0x1, PT ;  /* 0x000000010900780c */ /* 0x000fda0003f05070 */
[----:B------:R-:W-:Y:S05]  /*0320*/  @P0 BRA `(.L_x_7) ;  /* 0x00000000000c0947 */ /* 0x000fea0003800000 */
[----:B------:R-:W2:Y:S02]  /*0330*/  LDG.E R8, desc[UR4][R4.64] ;  /* 0x0000000404087981 */ /* 0x000ea4000c1e1900 */
[----:B--2---:R-:W-:-:S05]  /*0340*/  IMAD.IADD R9, R7, 0x1, R8 ;  /* 0x0000000107097824 */ /* 0x004fca00078e0208 */
[----:B------:R2:W-:Y:S02]  /*0350*/  STG.E desc[UR4][R4.64], R9 ;  /* 0x0000000904007986 */ /* 0x0005e4000c101904 */
.L_x_7:
[----:B------:R-:W-:Y:S05]  /*0360*/  BSYNC.RECONVERGENT B1 ;  /* 0x0000000000017941 */ /* 0x000fea0003800200 */
.L_x_6:
[----:B------:R-:W-:Y:S01]  /*0370*/  VIADD R7, R7, 0x4 ;  /* 0x0000000407077836 */ /* 0x000fe20000000000 */
[----:B------:R-:W-:Y:S06]  /*0380*/  @P1 BRA `(.L_x_8) ;  /* 0xfffffffc006c1947 */ /* 0x000fec000383ffff */
.L_x_1:
[----:B------:R-:W-:Y:S05]  /*0390*/  BSYNC.RECONVERGENT B0 ;  /* 0x0000000000007941 */ /* 0x000fea0003800200 */
.L_x_0:
[----:B------:R-:W-:-:S13]  /*03a0*/  ISETP.NE.AND P0, PT, R0, RZ, PT ;  /* 0x000000ff0000720c */ /* 0x000fda0003f05270 */
[----:B------:R-:W-:Y:S05]  /*03b0*/  @!P0 EXIT ;  /* 0x000000000000894d */ /* 0x000fea0003800000 */
[----:B------:R-:W-:-:S07]  /*03c0*/  IMAD.MOV R0, RZ, RZ, -R0 ;  /* 0x000000ffff007224 */ /* 0x000fce00078e0a00 */
.L_x_9:
[----:B------:R-:W3:Y:S02]  /*03d0*/  LDG.E R7, desc[UR4][R2.64] ;  /* 0x0000000402077981 */ /* 0x000ee4000c1e1900 */
[----:B---3--:R-:W-:-:S04]  /*03e0*/  LOP3.LUT R7, R7, 0x1, RZ, 0xc0, !PT ;  /* 0x0000000107077812 */ /* 0x008fc800078ec0ff */
[----:B------:R-:W-:-:S13]  /*03f0*/  ISETP.NE.U32.AND P0, PT, R7, 0x1, PT ;  /* 0x000000010700780c */ /* 0x000fda0003f05070 */
[----:B------:R-:W3:Y:S01]  /*0400*/  @!P0 LDG.E R7, desc[UR4][R4.64] ;  /* 0x0000000404078981 */ /* 0x000ee2000c1e1900 */
[----:B------:R-:W-:Y:S02]  /*0410*/  VIADD R0, R0, 0x1 ;  /* 0x0000000100007836 */ /* 0x000fe40000000000 */
[----:B---3--:R-:W-:Y:S02]  /*0420*/  @!P0 IMAD.IADD R7, R7, 0x1, R6 ;  /* 0x0000000107078824 */ /* 0x008fe400078e0206 */
[----:B------:R-:W-:-:S03]  /*0430*/  VIADD R6, R6, 0x1 ;  /* 0x0000000106067836 */ /* 0x000fc60000000000 */
[----:B------:R3:W-:Y:S01]  /*0440*/  @!P0 STG.E desc[UR4][R4.64], R7 ;  /* 0x0000000704008986 */ /* 0x0007e2000c101904 */
[----:B------:R-:W-:-:S13]  /*0450*/  ISETP.NE.AND P0, PT, R0, RZ, PT ;  /* 0x000000ff0000720c */ /* 0x000fda0003f05270 */
[----:B---3--:R-:W-:Y:S05]  /*0460*/  @P0 BRA `(.L_x_9) ;  /* 0xfffffffc00d80947 */ /* 0x008fea000383ffff */
[----:B------:R-:W-:Y:S05]  /*0470*/  EXIT ;  /* 0x000000000000794d */ /* 0x000fea0003800000 */
.L_x_10:
[----:B------:R-:W-:-:S00]  /*0480*/  BRA `(.L_x_10) ;  /* 0xfffffffc00fc7947 */ /* 0x000fc0000383ffff */
[----:B------:R-:W-:-:S00]  /*0490*/  NOP ;  /* 0x0000000000007918 */ /* 0x000fc00000000000 */
        /* <DEDUP_REMOVED lines=14> */
.L_x_18:


//--------------------- .text._Z23gpu_kernel_no_branchingPiS_ --------------------------
	.section	.text._Z23gpu_kernel_no_branchingPiS_,"ax",@progbits
	.align	128
        .global         _Z23gpu_kernel_no_branchingPiS_
        .type           _Z23gpu_kernel_no_branchingPiS_,@function
        .size           _Z23gpu_kernel_no_branchingPiS_,(.L_x_19 - _Z23gpu_kernel_no_branchingPiS_)
        .other          _Z23gpu_kernel_no_branchingPiS_,@"STO_CUDA_ENTRY STV_DEFAULT"
_Z23gpu_kernel_no_branchingPiS_:
.text._Z23gpu_kernel_no_branchingPiS_:
[----:B------:R-:W-:Y:S08]  /*0000*/  LDC R1, c[0x0][0x37c] ;  /* 0x0000df00ff017b82 */ /* 0x000ff00000000800 */
[----:B------:R-:W0:Y:S02]  /*0010*/  LDC R9, c[0x0][0x360] ;  /* 0x0000d800ff097b82 */ /* 0x000e240000000800 */
[----:B0-----:R-:W-:-:S13]  /*0020*/  ISETP.GE.U32.AND P0, PT, R9, 0x2, PT ;  /* 0x000000020900780c */ /* 0x001fda0003f06070 */
[----:B------:R-:W-:Y:S05]  /*0030*/  @!P0 EXIT ;  /* 0x000000000000894d */ /* 0x000fea0003800000 */
[----:B------:R-:W0:Y:S01]  /*0040*/  S2R R0, SR_TID.X ;  /* 0x0000000000007919 */ /* 0x000e220000002100 */
[----:B------:R-:W0:Y:S01]  /*0050*/  S2UR UR6, SR_CTAID.X ;  /* 0x00000000000679c3 */ /* 0x000e220000002500 */
[----:B------:R-:W-:Y:S01]  /*0060*/  SHF.R.U32.HI R7, RZ, 0x1, R9 ;  /* 0x00000001ff077819 */ /* 0x000fe20000011609 */
[----:B------:R-:W1:Y:S04]  /*0070*/  LDCU.64 UR4, c[0x0][0x358] ;  /* 0x00006b00ff0477ac */ /* 0x000e680008000a00 */
[----:B------:R-:W-:Y:S02]  /*0080*/  VIADD R6, R7, 0xffffffff ;  /* 0xffffffff07067836 */ /* 0x000fe40000000000 */
[----:B------:R-:W2:Y:S03]  /*0090*/  LDC.64 R2, c[0x0][0x380] ;  /* 0x0000e000ff027b82 */ /* 0x000ea60000000a00 */
[----:B------:R-:W-:-:S02]  /*00a0*/  ISETP.GE.U32.AND P0, PT, R6, 0x3, PT ;  /* 0x000000030600780c */ /* 0x000fc40003f06070 */
[----:B------:R-:W-:-:S03]  /*00b0*/  LOP3.LUT R6, R7, 0x3, RZ, 0xc0, !PT ;  /* 0x0000000307067812 */ /* 0x000fc600078ec0ff */
[----:B------:R-:W3:Y:S01]  /*00c0*/  LDC.64 R4, c[0x0][0x388] ;  /* 0x0000e200ff047b82 */ /* 0x000ee20000000a00 */
[----:B0-----:R-:W-:Y:S02]  /*00d0*/  IMAD R9, R9, UR6, R0 ;  /* 0x0000000609097c24 */ /* 0x001fe4000f8e0200 */
[----:B------:R-:W-:Y:S02]  /*00e0*/  IMAD.MOV.U32 R0, RZ, RZ, RZ ;  /* 0x000000ffff007224 */ /* 0x000fe400078e00ff */
[----:B--2---:R-:W-:-:S04]  /*00f0*/  IMAD.WIDE R2, R9, 0x4, R2 ;  /* 0x0000000409027825 */ /* 0x004fc800078e0202 */
[----:B---3--:R-:W-:Y:S01]  /*0100*/  IMAD.WIDE R4, R9, 0x4, R4 ;  /* 0x0000000409047825 */ /* 0x008fe200078e0204 */
[----:B-1----:R-:W-:Y:S06]  /*0110*/  @!P0 BRA `(.L_x_11) ;  /* 0x0000000c00648947 */ /* 0x002fec0003800000 */
[----:B------:R-:W-:Y:S01]  /*0120*/  LOP3.LUT R0, R7, 0x3fc, RZ, 0xc0, !PT ;  /* 0x000003fc07007812 */ /* 0x000fe200078ec0ff */
[----:B------:R0:W5:Y:S01]  /*0130*/  LDG.E R9, desc[UR4][R4.64] ;  /* 0x0000000404097981 */ /* 0x000162000c1e1900 */
[----:B------:R-:W-:Y:S02]  /*0140*/  IMAD.MOV.U32 R7, RZ, RZ, RZ ;  /* 0x000000ffff077224 */ /* 0x000fe400078e00ff */
[----:B------:R-:W-:-:S13]  /*0150*/  ISETP.GT.AND P0, PT, R0, RZ, PT ;  /* 0x000000ff0000720c */ /* 0x000fda0003f04270 */
[----:B0-----:R-:W-:Y:S05]  /*0160*/  @!P0 BRA `(.L_x_12) ;  /* 0x0000000800d88947 */ /* 0x001fea0003800000 */
[----:B------:R-:W-:Y:S01]  /*0170*/  IMAD.IADD R8, R0, 0x1, -R7 ;  /* 0x0000000100087824 */ /* 0x000fe200078e0a07 */
[----:B------:R-:W-:-:S04]  /*0180*/  PLOP3.LUT P0, PT, PT, PT, PT, 0x80, 0x8 ;  /* 0x000000000008781c */ /* 0x000fc80003f0f070 */
[----:B------:R-:W-:-:S13]  /*0190*/  ISETP.GT.AND P1, PT, R8, 0xc, PT ;  /* 0x0000000c0800780c */ /* 0x000fda0003f24270 */
[----:B------:R-:W-:Y:S05]  /*01a0*/  @!P1 BRA `(.L_x_13) ;  /* 0x0000000400d09947 */ /* 0x000fea0003800000 */
[----:B------:R-:W-:Y:S01]  /*01b0*/  PLOP3.LUT P0, PT, PT, PT, PT, 0x8, 0x80 ;  /* 0x000000000080781c */ /* 0x000fe20003f0e170 */
[----:B------:R-:W-:-:S12]  /*01c0*/  VIADD R8, R0, 0xfffffff4 ;  /* 0xfffffff400087836 */ /* 0x000fd80000000000 */
.L_x_14:
[----:B------:R-:W2:Y:S02]  /*01d0*/  LDG.E R10, desc[UR4][R2.64] ;  /* 0x00000004020a7981 */ /* 0x000ea4000c1e1900 */
[----:B--2---:R-:W-:-:S04]  /*01e0*/  LOP3.LUT R10, R10, 0x1, RZ, 0xc0, !PT ;  /* 0x000000010a0a7812 */ /* 0x004fc800078ec0ff */
[----:B------:R-:W-:-:S04]  /*01f0*/  ISETP.NE.U32.AND P1, PT, R10, 0x1, PT ;  /* 0x000000010a00780c */ /* 0x000fc80003f25070 */
[----:B------:R-:W-:-:S05]  /*0200*/  SEL R10, R7, RZ, !P1 ;  /* 0x000000ff070a7207 */ /* 0x000fca0004800000 */
[----:B-1---5:R-:W-:-:S05]  /*0210*/  IMAD.IADD R9, R10, 0x1, R9 ;  /* 0x000000010a097824 */ /* 0x022fca00078e0209 */
[----:B------:R0:W-:Y:S04]  /*0220*/  STG.E desc[UR4][R4.64], R9 ;  /* 0x0000000904007986 */ /* 0x0001e8000c101904 */
[----:B------:R-:W2:Y:S01]  /*0230*/  LDG.E R10, desc[UR4][R2.64] ;  /* 0x00000004020a7981 */ /* 0x000ea2000c1e1900 */
[----:B------:R-:W-:Y:S01]  /*0240*/  VIADD R11, R7, 0x1 ;  /* 0x00000001070b7836 */ /* 0x000fe20000000000 */
[----:B--2---:R-:W-:-:S04]  /*0250*/  LOP3.LUT R10, R10, 0x1, RZ, 0xc0, !PT ;  /* 0x000000010a0a7812 */ /* 0x004fc800078ec0ff */
[----:B------:R-:W-:-:S04]  /*0260*/  ISETP.NE.U32.AND P1, PT, R10, 0x1, PT ;  /* 0x000000010a00780c */ /* 0x000fc80003f25070 */
[----:B------:R-:W-:-:S05]  /*0270*/  SEL R10, R11, RZ, !P1 ;  /* 0x000000ff0b0a7207 */ /* 0x000fca0004800000 */
[----:B------:R-:W-:-:S05]  /*0280*/  IMAD.IADD R11, R9, 0x1, R10 ;  /* 0x00000001090b7824 */ /* 0x000fca00078e020a */
[----:B------:R1:W-:Y:S04]  /*0290*/  STG.E desc[UR4][R4.64], R11 ;  /* 0x0000000b04007986 */ /* 0x0003e8000c101904 */
[----:B------:R-:W2:Y:S01]  /*02a0*/  LDG.E R10, desc[UR4][R2.64] ;  /* 0x00000004020a7981 */ /* 0x000ea2000c1e1900 */
[----:B------:R-:W-:Y:S01]  /*02b0*/  VIADD R12, R7, 0x2 ;  /* 0x00000002070c7836 */ /* 0x000fe20000000000 */
[----:B--2---:R-:W-:-:S04]  /*02c0*/  LOP3.LUT R10, R10, 0x1, RZ, 0xc0, !PT ;  /* 0x000000010a0a7812 */ /* 0x004fc800078ec0ff */
[----:B------:R-:W-:-:S04]  /*02d0*/  ISETP.NE.U32.AND P1, PT, R10, 0x1, PT ;  /* 0x000000010a00780c */ /* 0x000fc80003f25070 */
[----:B------:R-:W-:-:S05]  /*02e0*/  SEL R12, R12, RZ, !P1 ;  /* 0x000000ff0c0c7207 */ /* 0x000fca0004800000 */
[----:B0-----:R-:W-:-:S05]  /*02f0*/  IMAD.IADD R9, R11, 0x1, R12 ;  /* 0x000000010b097824 */ /* 0x001fca00078e020c */
[----:B------:R0:W-:Y:S04]  /*0300*/  STG.E desc[UR4][R4.64], R9 ;  /* 0x0000000904007986 */ /* 0x0001e8000c101904 */
[----:B------:R-:W2:Y:S01]  /*0310*/  LDG.E R10, desc[UR4][R2.64] ;  /* 0x00000004020a7981 */ /* 0x000ea2000c1e1900 */
[----:B------:R-:W-:Y:S01]  /*0320*/  VIADD R12, R7, 0x3 ;  /* 0x00000003070c7836 */ /* 0x000fe20000000000 */
[----:B--2---:R-:W-:-:S04]  /*0330*/  LOP3.LUT R10, R10, 0x1, RZ, 0xc0, !PT ;  /* 0x000000010a0a7812 */ /* 0x004fc800078ec0ff */
[----:B------:R-:W-:-:S04]  /*0340*/  ISETP.NE.U32.AND P1, PT, R10, 0x1, PT ;  /* 0x000000010a00780c */ /* 0x000fc80003f25070 */
[----:B------:R-:W-:-:S05]  /*0350*/  SEL R12, R12, RZ, !P1 ;  /* 0x000000ff0c0c7207 */ /* 0x000fca0004800000 */
[----:B-1----:R-:W-:-:S05]  /*0360*/  IMAD.IADD R11, R9, 0x1, R12 ;  /* 0x00000001090b7824 */ /* 0x002fca00078e020c */
[----:B------:R1:W-:Y:S04]  /*0370*/  STG.E desc[UR4][R4.64], R11 ;  /* 0x0000000b04007986 */ /* 0x0003e8000c101904 */
[----:B------:R-:W2:Y:S02]  /*0380*/  LDG.E R10, desc[UR4][R2.64] ;  /* 0x00000004020a7981 */ /* 0x000ea4000c1e1900 */
[----:B--2---:R-:W-:Y:S01]  /*0390*/  LOP3.LUT R12, R10, 0x1, RZ, 0xc0, !PT ;  /* 0x000000010a0c7812 */ /* 0x004fe200078ec0ff */
[----:B------:R-:W-:-:S03]  /*03a0*/  VIADD R10, R7, 0x4 ;  /* 0x00000004070a7836 */ /* 0x000fc60000000000 */
        /* <DEDUP_REMOVED lines=74> */
[----:B0-----:R-:W2:Y:S01]  /*0850*/  LDG.E R9, desc[UR4][R2.64] ;  /* 0x0000000402097981 */ /* 0x001ea2000c1e1900 */
[C---:B------:R-:W-:Y:S02]  /*0860*/  VIADD R10, R7.reuse, 0xf ;  /* 0x0000000f070a7836 */ /* 0x040fe40000000000 */
[----:B------:R-:W-:Y:S01]  /*0870*/  VIADD R7, R7, 0x10 ;  /* 0x0000001007077836 */ /* 0x000fe20000000000 */
[----:B--2---:R-:W-:-:S04]  /*0880*/  LOP3.LUT R9, R9, 0x1, RZ, 0xc0, !PT ;  /* 0x0000000109097812 */ /* 0x004fc800078ec0ff */
[----:B------:R-:W-:-:S04]  /*0890*/  ISETP.NE.U32.AND P1, PT, R9, 0x1, PT ;  /* 0x000000010900780c */ /* 0x000fc80003f25070 */
[----:B------:R-:W-:Y:S02]  /*08a0*/  SEL R10, R10, RZ, !P1 ;  /* 0x000000ff0a0a7207 */ /* 0x000fe40004800000 */
[----:B------:R-:W-:-:S03]  /*08b0*/  ISETP.GE.AND P1, PT, R7, R8, PT ;  /* 0x000000080700720c */ /* 0x000fc60003f26270 */
[----:B------:R-:W-:-:S05]  /*08c0*/  IMAD.IADD R9, R13, 0x1, R10 ;  /* 0x000000010d097824 */ /* 0x000fca00078e020a */
[----:B------:R1:W-:Y:S05]  /*08d0*/  STG.E desc[UR4][R4.64], R9 ;  /* 0x0000000904007986 */ /* 0x0003ea000c101904 */
[----:B------:R-:W-:Y:S05]  /*08e0*/  @!P1 BRA `(.L_x_14) ;  /* 0xfffffff800389947 */ /* 0x000fea000383ffff */
.L_x_13:
[----:B------:R-:W-:-:S05]  /*08f0*/  IMAD.IADD R8, R0, 0x1, -R7 ;  /* 0x0000000100087824 */ /* 0x000fca00078e0a07 */
[----:B------:R-:W-:-:S13]  /*0900*/  ISETP.GT.AND P1, PT, R8, 0x4, PT ;  /* 0x000000040800780c */ /* 0x000fda0003f24270 */
[----:B------:R-:W-:Y:S05]  /*0910*/  @!P1 BRA `(.L_x_15) ;  /* 0x0000000000e49947 */ /* 0x000fea0003800000 */
        /* <DEDUP_REMOVED lines=41> */
[----:B------:R-:W3:Y:S01]  /*0bb0*/  LDG.E R8, desc[UR4][R2.64] ;  /* 0x0000000402087981 */ /* 0x000ee2000c1e1900 */
[----:B------:R-:W-:Y:S01]  /*0bc0*/  VIADD R10, R7, 0x6 ;  /* 0x00000006070a7836 */ /* 0x000fe20000000000 */
[----:B---3--:R-:W-:-:S04]  /*0bd0*/  LOP3.LUT R8, R8, 0x1, RZ, 0xc0, !PT ;  /* 0x0000000108087812 */ /* 0x008fc800078ec0ff */
[----:B------:R-:W-:-:S04]  /*0be0*/  ISETP.NE.U32.AND P0, PT, R8, 0x1, PT ;  /* 0x000000010800780c */ /* 0x000fc80003f05070 */
[----:B------:R-:W-:-:S05]  /*0bf0*/  SEL R10, R10, RZ, !P0 ;  /* 0x000000ff0a0a7207 */ /* 0x000fca0004000000 */
[----:B------:R-:W-:-:S05]  /*0c00*/  IMAD.IADD R13, R11, 0x1, R10 ;  /* 0x000000010b0d7824 */ /* 0x000fca00078e020a */
[----:B------:R2:W-:Y:S04]  /*0c10*/  STG.E desc[UR4][R4.64], R13 ;  /* 0x0000000d04007986 */ /* 0x0005e8000c101904 */
[----:B------:R-:W3:Y:S01]  /*0c20*/  LDG.E R8, desc[UR4][R2.64] ;  /* 0x0000000402087981 */ /* 0x000ee2000c1e1900 */
[C---:B0-----:R-:W-:Y:S02]  /*0c30*/  VIADD R9, R7.reuse, 0x7 ;  /* 0x0000000707097836 */ /* 0x041fe40000000000 */
[----:B------:R-:W-:Y:S01]  /*0c40*/  VIADD R7, R7, 0x8 ;  /* 0x0000000807077836 */ /* 0x000fe20000000000 */
[----:B---3--:R-:W-:-:S04]  /*0c50*/  LOP3.LUT R8, R8, 0x1, RZ, 0xc0, !PT ;  /* 0x0000000108087812 */ /* 0x008fc800078ec0ff */
[----:B------:R-:W-:-:S04]  /*0c60*/  ISETP.NE.U32.AND P0, PT, R8, 0x1, PT ;  /* 0x000000010800780c */ /* 0x000fc80003f05070 */
[----:B------:R-:W-:Y:S02]  /*0c70*/  SEL R8, R9, RZ, !P0 ;  /* 0x000000ff09087207 */ /* 0x000fe40004000000 */
[----:B------:R-:W-:-:S03]  /*0c80*/  PLOP3.LUT P0, PT, PT, PT, PT, 0x8, 0x80 ;  /* 0x000000000080781c */ /* 0x000fc60003f0e170 */
[----:B------:R-:W-:-:S05]  /*0c90*/  IMAD.IADD R9, R13, 0x1, R8 ;  /* 0x000000010d097824 */ /* 0x000fca00078e0208 */
[----:B------:R2:W-:Y:S05]  /*0ca0*/  STG.E desc[UR4][R4.64], R9 ;  /* 0x0000000904007986 */ /* 0x0005ea000c101904 */
.L_x_15:
[----:B------:R-:W-:-:S13]  /*0cb0*/  ISETP.NE.OR P0, PT, R7, R0, P0 ;  /* 0x000000000700720c */ /* 0x000fda0000705670 */
[----:B------:R-:W-:Y:S05]  /*0cc0*/  @!P0 BRA `(.L_x_11) ;  /* 0x0000000000788947 */ /* 0x000fea0003800000 */
.L_x_12:
[----:B---3--:R-:W3:Y:S02]  /*0cd0*/  LDG.E R8, desc[UR4][R2.64] ;  /* 0x0000000402087981 */ /* 0x008ee4000c1e1900 */
[----:B---3--:R-:W-:-:S04]  /*0ce0*/  LOP3.LUT R8, R8, 0x1, RZ, 0xc0, !PT ;  /* 0x0000000108087812 */ /* 0x008fc800078ec0ff */
[----:B------:R-:W-:-:S04]  /*0cf0*/  ISETP.NE.U32.AND P0, PT, R8, 0x1, PT ;  /* 0x000000010800780c */ /* 0x000fc80003f05070 */
[----:B------:R-:W-:-:S05]  /*0d00*/  SEL R8, R7, RZ, !P0 ;  /* 0x000000ff07087207 */ /* 0x000fca0004000000 */
[----:B-12--5:R-:W-:-:S05]  /*0d10*/  IMAD.IADD R9, R8, 0x1, R9 ;  /* 0x0000000108097824 */ /* 0x026fca00078e0209 */
        /* <DEDUP_REMOVED lines=16> */
[C---:B0-----:R-:W-:Y:S02]  /*0e20*/  VIADD R9, R7.reuse, 0x3 ;  /* 0x0000000307097836 */ /* 0x041fe40000000000 */
[----:B------:R-:W-:Y:S01]  /*0e30*/  VIADD R7, R7, 0x4 ;  /* 0x0000000407077836 */ /* 0x000fe20000000000 */
[----:B--2---:R-:W-:-:S04]  /*0e40*/  LOP3.LUT R8, R8, 0x1, RZ, 0xc0, !PT ;  /* 0x0000000108087812 */ /* 0x004fc800078ec0ff */
[----:B------:R-:W-:-:S04]  /*0e50*/  ISETP.NE.U32.AND P0, PT, R8, 0x1, PT ;  /* 0x000000010800780c */ /* 0x000fc80003f05070 */
[----:B------:R-:W-:Y:S02]  /*0e60*/  SEL R8, R9, RZ, !P0 ;  /* 0x000000ff09087207 */ /* 0x000fe40004000000 */
[----:B------:R-:W-:-:S03]  /*0e70*/  ISETP.NE.AND P0, PT, R7, R0, PT ;  /* 0x000000000700720c */ /* 0x000fc60003f05270 */
[----:B------:R-:W-:-:S05]  /*0e80*/  IMAD.IADD R9, R13, 0x1, R8 ;  /* 0x000000010d097824 */ /* 0x000fca00078e0208 */
[----:B------:R3:W-:Y:S05]  /*0e90*/  STG.E desc[UR4][R4.64], R9 ;  /* 0x0000000904007986 */ /* 0x0007ea000c101904 */
[----:B------:R-:W-:Y:S05]  /*0ea0*/  @P0 BRA `(.L_x_12) ;  /* 0xfffffffc00880947 */ /* 0x000fea000383ffff */
.L_x_11:
[----:B------:R-:W-:-:S13]  /*0eb0*/  ISETP.NE.AND P0, PT, R6, RZ, PT ;  /* 0x000000ff0600720c */ /* 0x000fda0003f05270 */
[----:B------:R-:W-:Y:S05]  /*0ec0*/  @!P0 EXIT ;  /* 0x000000000000894d */ /* 0x000fea0003800000 */
[----:B------:R0:W5:Y:S01]  /*0ed0*/  LDG.E R7, desc[UR4][R4.64] ;  /* 0x0000000404077981 */ /* 0x000162000c1e1900 */
[----:B------:R-:W-:-:S07]  /*0ee0*/  IMAD.MOV R6, RZ, RZ, -R6 ;  /* 0x000000ffff067224 */ /* 0x000fce00078e0a06 */
.L_x_16:
[----:B----4-:R-:W4:Y:S01]  /*0ef0*/  LDG.E R8, desc[UR4][R2.64] ;  /* 0x0000000402087981 */ /* 0x010f22000c1e1900 */
[----:B------:R-:W-:Y:S01]  /*0f00*/  VIADD R6, R6, 0x1 ;  /* 0x0000000106067836 */ /* 0x000fe20000000000 */
[----:B----4-:R-:W-:-:S04]  /*0f10*/  LOP3.LUT R8, R8, 0x1, RZ, 0xc0, !PT ;  /* 0x0000000108087812 */ /* 0x010fc800078ec0ff */
[----:B------:R-:W-:-:S04]  /*0f20*/  ISETP.NE.U32.AND P0, PT, R8, 0x1, PT ;  /* 0x000000010800780c */ /* 0x000fc80003f05070 */
[C---:B------:R-:W-:Y:S01]  /*0f30*/  SEL R8, R0.reuse, RZ, !P0 ;  /* 0x000000ff00087207 */ /* 0x040fe20004000000 */
[----:B------:R-:W-:Y:S01]  /*0f40*/  VIADD R0, R0, 0x1 ;  /* 0x0000000100007836 */ /* 0x000fe20000000000 */
[----:B------:R-:W-:-:S03]  /*0f50*/  ISETP.NE.AND P0, PT, R6, RZ, PT ;  /* 0x000000ff0600720c */ /* 0x000fc60003f05270 */
[----:B-----5:R-:W-:-:S05]  /*0f60*/  IMAD.IADD R7, R8, 0x1, R7 ;  /* 0x0000000108077824 */ /* 0x020fca00078e0207 */
[----:B------:R4:W-:Y:S05]  /*0f70*/  STG.E desc[UR4][R4.64], R7 ;  /* 0x0000000704007986 */ /* 0x0009ea000c101904 */
[----:B------:R-:W-:Y:S05]  /*0f80*/  @P0 BRA `(.L_x_16) ;  /* 0xfffffffc00d80947 */ /* 0x000fea000383ffff */
[----:B------:R-:W-:Y:S05]  /*0f90*/  EXIT ;  /* 0x000000000000794d */ /* 0x000fea0003800000 */
.L_x_17:
        /* <DEDUP_REMOVED lines=14> */
.L_x_19:


//--------------------- .nv.shared.reserved.0     --------------------------
	.section	.nv.shared.reserved.0,"aw",@nobits
	.weak		__nv_reservedSMEM_offset_0_alias
	.size		__nv_reservedSMEM_offset_0_alias, 0, 64
	.other		__nv_reservedSMEM_offset_0_alias,@"STO_CUDA_RESERVED_SHARED STV_DEFAULT"
__nv_reservedSMEM_offset_0_alias:
	.zero		0
	.zero		64


//--------------------- .nv.constant0._Z20gpu_kernel_branchingPiS_ --------------------------
	.section	.nv.constant0._Z20gpu_kernel_branchingPiS_,"a",@progbits
	.sectionflags	@""
	.align	4
.nv.constant0._Z20gpu_kernel_branchingPiS_:
	.zero		912


//--------------------- .nv.constant0._Z23gpu_kernel_no_branchingPiS_ --------------------------
	.section	.nv.constant0._Z23gpu_kernel_no_branchingPiS_,"a",@progbits
	.sectionflags	@""
	.align	4
.nv.constant0._Z23gpu_kernel_no_branchingPiS_:
	.zero		912


//--------------------- SYMBOLS --------------------------

	.type		.nv.reservedSmem.offset0,@object
	.size		.nv.reservedSmem.offset0,0x4
